//
// Generated by NVIDIA NVVM Compiler
//
// Compiler Build ID: CL-36424714
// Cuda compilation tools, release 13.0, V13.0.88
// Based on NVVM 20.0.0
//

.version 9.0
.target sm_100
.address_size 64

	// .globl	_Z30matmul_bias_swish_scale_kernelPKfS0_S0_Pffiii

.visible .entry _Z30matmul_bias_swish_scale_kernelPKfS0_S0_Pffiii(
	.param .u64 .ptr .align 1 _Z30matmul_bias_swish_scale_kernelPKfS0_S0_Pffiii_param_0,
	.param .u64 .ptr .align 1 _Z30matmul_bias_swish_scale_kernelPKfS0_S0_Pffiii_param_1,
	.param .u64 .ptr .align 1 _Z30matmul_bias_swish_scale_kernelPKfS0_S0_Pffiii_param_2,
	.param .u64 .ptr .align 1 _Z30matmul_bias_swish_scale_kernelPKfS0_S0_Pffiii_param_3,
	.param .f32 _Z30matmul_bias_swish_scale_kernelPKfS0_S0_Pffiii_param_4,
	.param .u32 _Z30matmul_bias_swish_scale_kernelPKfS0_S0_Pffiii_param_5,
	.param .u32 _Z30matmul_bias_swish_scale_kernelPKfS0_S0_Pffiii_param_6,
	.param .u32 _Z30matmul_bias_swish_scale_kernelPKfS0_S0_Pffiii_param_7
)
{
	.reg .pred 	%p<13>;
	.reg .b32 	%r<50>;
	.reg .b32 	%f<130>;
	.reg .b64 	%rd<47>;

	ld.param.u64 	%rd12, [_Z30matmul_bias_swish_scale_kernelPKfS0_S0_Pffiii_param_0];
	ld.param.u64 	%rd13, [_Z30matmul_bias_swish_scale_kernelPKfS0_S0_Pffiii_param_1];
	ld.param.u64 	%rd10, [_Z30matmul_bias_swish_scale_kernelPKfS0_S0_Pffiii_param_2];
	ld.param.u64 	%rd11, [_Z30matmul_bias_swish_scale_kernelPKfS0_S0_Pffiii_param_3];
	ld.param.f32 	%f14, [_Z30matmul_bias_swish_scale_kernelPKfS0_S0_Pffiii_param_4];
	ld.param.u32 	%r27, [_Z30matmul_bias_swish_scale_kernelPKfS0_S0_Pffiii_param_5];
	ld.param.u32 	%r25, [_Z30matmul_bias_swish_scale_kernelPKfS0_S0_Pffiii_param_6];
	ld.param.u32 	%r26, [_Z30matmul_bias_swish_scale_kernelPKfS0_S0_Pffiii_param_7];
	cvta.to.global.u64 	%rd1, %rd13;
	cvta.to.global.u64 	%rd2, %rd12;
	mov.u32 	%r28, %ctaid.y;
	mov.u32 	%r29, %ntid.y;
	mov.u32 	%r30, %tid.y;
	mad.lo.s32 	%r1, %r28, %r29, %r30;
	mov.u32 	%r31, %ctaid.x;
	mov.u32 	%r32, %ntid.x;
	mov.u32 	%r33, %tid.x;
	mad.lo.s32 	%r2, %r31, %r32, %r33;
	setp.ge.s32 	%p1, %r1, %r27;
	setp.ge.s32 	%p2, %r2, %r26;
	or.pred  	%p3, %p1, %p2;
	@%p3 bra 	$L__BB0_15;
	setp.lt.s32 	%p4, %r25, 1;
	mov.f32 	%f129, 0f00000000;
	@%p4 bra 	$L__BB0_14;
	mul.lo.s32 	%r3, %r25, %r1;
	mul.lo.s32 	%r4, %r25, %r2;
	and.b32  	%r5, %r25, 15;
	setp.lt.u32 	%p5, %r25, 16;
	mov.f32 	%f129, 0f00000000;
	mov.b32 	%r46, 0;
	@%p5 bra 	$L__BB0_5;
	and.b32  	%r46, %r25, 2147483632;
	neg.s32 	%r44, %r46;
	mul.wide.u32 	%rd14, %r3, 4;
	add.s64 	%rd15, %rd14, %rd2;
	add.s64 	%rd45, %rd15, 32;
	add.s64 	%rd4, %rd1, 32;
	mov.f32 	%f129, 0f00000000;
	mov.u32 	%r43, %r4;
$L__BB0_4:
	.pragma "nounroll";
	mul.wide.s32 	%rd16, %r43, 4;
	add.s64 	%rd17, %rd4, %rd16;
	ld.global.f32 	%f19, [%rd45+-32];
	ld.global.f32 	%f20, [%rd17+-32];
	fma.rn.f32 	%f21, %f19, %f20, %f129;
	ld.global.f32 	%f22, [%rd45+-28];
	ld.global.f32 	%f23, [%rd17+-28];
	fma.rn.f32 	%f24, %f22, %f23, %f21;
	ld.global.f32 	%f25, [%rd45+-24];
	ld.global.f32 	%f26, [%rd17+-24];
	fma.rn.f32 	%f27, %f25, %f26, %f24;
	ld.global.f32 	%f28, [%rd45+-20];
	ld.global.f32 	%f29, [%rd17+-20];
	fma.rn.f32 	%f30, %f28, %f29, %f27;
	ld.global.f32 	%f31, [%rd45+-16];
	ld.global.f32 	%f32, [%rd17+-16];
	fma.rn.f32 	%f33, %f31, %f32, %f30;
	ld.global.f32 	%f34, [%rd45+-12];
	ld.global.f32 	%f35, [%rd17+-12];
	fma.rn.f32 	%f36, %f34, %f35, %f33;
	ld.global.f32 	%f37, [%rd45+-8];
	ld.global.f32 	%f38, [%rd17+-8];
	fma.rn.f32 	%f39, %f37, %f38, %f36;
	ld.global.f32 	%f40, [%rd45+-4];
	ld.global.f32 	%f41, [%rd17+-4];
	fma.rn.f32 	%f42, %f40, %f41, %f39;
	ld.global.f32 	%f43, [%rd45];
	ld.global.f32 	%f44, [%rd17];
	fma.rn.f32 	%f45, %f43, %f44, %f42;
	ld.global.f32 	%f46, [%rd45+4];
	ld.global.f32 	%f47, [%rd17+4];
	fma.rn.f32 	%f48, %f46, %f47, %f45;
	ld.global.f32 	%f49, [%rd45+8];
	ld.global.f32 	%f50, [%rd17+8];
	fma.rn.f32 	%f51, %f49, %f50, %f48;
	ld.global.f32 	%f52, [%rd45+12];
	ld.global.f32 	%f53, [%rd17+12];
	fma.rn.f32 	%f54, %f52, %f53, %f51;
	ld.global.f32 	%f55, [%rd45+16];
	ld.global.f32 	%f56, [%rd17+16];
	fma.rn.f32 	%f57, %f55, %f56, %f54;
	ld.global.f32 	%f58, [%rd45+20];
	ld.global.f32 	%f59, [%rd17+20];
	fma.rn.f32 	%f60, %f58, %f59, %f57;
	ld.global.f32 	%f61, [%rd45+24];
	ld.global.f32 	%f62, [%rd17+24];
	fma.rn.f32 	%f63, %f61, %f62, %f60;
	ld.global.f32 	%f64, [%rd45+28];
	ld.global.f32 	%f65, [%rd17+28];
	fma.rn.f32 	%f129, %f64, %f65, %f63;
	add.s32 	%r44, %r44, 16;
	add.s64 	%rd45, %rd45, 64;
	add.s32 	%r43, %r43, 16;
	setp.ne.s32 	%p6, %r44, 0;
	@%p6 bra 	$L__BB0_4;
$L__BB0_5:
	setp.eq.s32 	%p7, %r5, 0;
	@%p7 bra 	$L__BB0_14;
	and.b32  	%r13, %r25, 7;
	setp.lt.u32 	%p8, %r5, 8;
	@%p8 bra 	$L__BB0_8;
	add.s32 	%r35, %r46, %r3;
	mul.wide.u32 	%rd18, %r35, 4;
	add.s64 	%rd19, %rd2, %rd18;
	ld.global.f32 	%f67, [%rd19];
	add.s32 	%r36, %r46, %r4;
	mul.wide.s32 	%rd20, %r36, 4;
	add.s64 	%rd21, %rd1, %rd20;
	ld.global.f32 	%f68, [%rd21];
	fma.rn.f32 	%f69, %f67, %f68, %f129;
	cvt.u64.u32 	%rd22, %r3;
	cvt.u64.u32 	%rd23, %r46;
	add.s64 	%rd24, %rd23, %rd22;
	shl.b64 	%rd25, %rd24, 2;
	add.s64 	%rd26, %rd2, %rd25;
	ld.global.f32 	%f70, [%rd26+4];
	ld.global.f32 	%f71, [%rd21+4];
	fma.rn.f32 	%f72, %f70, %f71, %f69;
	ld.global.f32 	%f73, [%rd26+8];
	ld.global.f32 	%f74, [%rd21+8];
	fma.rn.f32 	%f75, %f73, %f74, %f72;
	ld.global.f32 	%f76, [%rd26+12];
	ld.global.f32 	%f77, [%rd21+12];
	fma.rn.f32 	%f78, %f76, %f77, %f75;
	ld.global.f32 	%f79, [%rd26+16];
	ld.global.f32 	%f80, [%rd21+16];
	fma.rn.f32 	%f81, %f79, %f80, %f78;
	ld.global.f32 	%f82, [%rd26+20];
	ld.global.f32 	%f83, [%rd21+20];
	fma.rn.f32 	%f84, %f82, %f83, %f81;
	ld.global.f32 	%f85, [%rd26+24];
	ld.global.f32 	%f86, [%rd21+24];
	fma.rn.f32 	%f87, %f85, %f86, %f84;
	ld.global.f32 	%f88, [%rd26+28];
	ld.global.f32 	%f89, [%rd21+28];
	fma.rn.f32 	%f129, %f88, %f89, %f87;
	add.s32 	%r46, %r46, 8;
$L__BB0_8:
	setp.eq.s32 	%p9, %r13, 0;
	@%p9 bra 	$L__BB0_14;
	and.b32  	%r16, %r25, 3;
	setp.lt.u32 	%p10, %r13, 4;
	@%p10 bra 	$L__BB0_11;
	add.s32 	%r37, %r46, %r3;
	mul.wide.u32 	%rd27, %r37, 4;
	add.s64 	%rd28, %rd2, %rd27;
	ld.global.f32 	%f91, [%rd28];
	add.s32 	%r38, %r46, %r4;
	mul.wide.s32 	%rd29, %r38, 4;
	add.s64 	%rd30, %rd1, %rd29;
	ld.global.f32 	%f92, [%rd30];
	fma.rn.f32 	%f93, %f91, %f92, %f129;
	cvt.u64.u32 	%rd31, %r3;
	cvt.u64.u32 	%rd32, %r46;
	add.s64 	%rd33, %rd32, %rd31;
	shl.b64 	%rd34, %rd33, 2;
	add.s64 	%rd35, %rd2, %rd34;
	ld.global.f32 	%f94, [%rd35+4];
	ld.global.f32 	%f95, [%rd30+4];
	fma.rn.f32 	%f96, %f94, %f95, %f93;
	ld.global.f32 	%f97, [%rd35+8];
	ld.global.f32 	%f98, [%rd30+8];
	fma.rn.f32 	%f99, %f97, %f98, %f96;
	ld.global.f32 	%f100, [%rd35+12];
	ld.global.f32 	%f101, [%rd30+12];
	fma.rn.f32 	%f129, %f100, %f101, %f99;
	add.s32 	%r46, %r46, 4;
$L__BB0_11:
	setp.eq.s32 	%p11, %r16, 0;
	@%p11 bra 	$L__BB0_14;
	add.s32 	%r49, %r46, %r4;
	add.s32 	%r39, %r46, %r3;
	mul.wide.u32 	%rd36, %r39, 4;
	add.s64 	%rd46, %rd2, %rd36;
	neg.s32 	%r48, %r16;
$L__BB0_13:
	.pragma "nounroll";
	mul.wide.s32 	%rd37, %r49, 4;
	add.s64 	%rd38, %rd1, %rd37;
	ld.global.f32 	%f102, [%rd46];
	ld.global.f32 	%f103, [%rd38];
	fma.rn.f32 	%f129, %f102, %f103, %f129;
	add.s32 	%r49, %r49, 1;
	add.s64 	%rd46, %rd46, 4;
	add.s32 	%r48, %r48, 1;
	setp.ne.s32 	%p12, %r48, 0;
	@%p12 bra 	$L__BB0_13;
$L__BB0_14:
	cvta.to.global.u64 	%rd39, %rd10;
	mul.wide.s32 	%rd40, %r2, 4;
	add.s64 	%rd41, %rd39, %rd40;
	ld.global.f32 	%f104, [%rd41];
	add.f32 	%f105, %f129, %f104;
	fma.rn.f32 	%f106, %f105, 0fBBBB989D, 0f3F000000;
	cvt.sat.f32.f32 	%f107, %f106;
	mov.f32 	%f108, 0f4B400001;
	mov.f32 	%f109, 0f437C0000;
	fma.rm.f32 	%f110, %f107, %f109, %f108;
	add.f32 	%f111, %f110, 0fCB40007F;
	neg.f32 	%f112, %f111;
	fma.rn.f32 	%f113, %f105, 0fBFB8AA3B, %f112;
	fma.rn.f32 	%f114, %f105, 0fB2A57060, %f113;
	mov.b32 	%r40, %f110;
	shl.b32 	%r41, %r40, 23;
	mov.b32 	%f115, %r41;
	ex2.approx.ftz.f32 	%f116, %f114;
	fma.rn.f32 	%f117, %f116, %f115, 0f3F800000;
	rcp.rn.f32 	%f118, %f117;
	mul.f32 	%f119, %f105, %f118;
	mul.f32 	%f120, %f14, %f119;
	mad.lo.s32 	%r42, %r26, %r1, %r2;
	cvta.to.global.u64 	%rd42, %rd11;
	mul.wide.s32 	%rd43, %r42, 4;
	add.s64 	%rd44, %rd42, %rd43;
	st.global.f32 	[%rd44], %f120;
$L__BB0_15:
	ret;

}


// ===== COMPILED SASS (sm_100) =====

	.target	sm_100

	.elftype	@"ET_EXEC"


//--------------------- .note.nv.tkinfo           --------------------------
	.section	.note.nv.tkinfo,"",@"SHT_NOTE"
	.sectionflags	@"SHF_NOTE_NV_TKINFO"
	.tkinfo
        /*0018*/ 	.word	0x00000002
        /*0030*/ 	.string	""
        /*0030*/ 	.string	"ptxas"
        /*0030*/ 	.string	"Cuda compilation tools, release 13.0, V13.0.88"
        /*0030*/ 	.string	"Build cuda_13.0.r13.0/compiler.36424714_0"
        /*0030*/ 	.string	"-arch sm_100 -m 64 "



//--------------------- .note.nv.cuinfo           --------------------------
	.section	.note.nv.cuinfo,"",@"SHT_NOTE"
	.sectionflags	@"SHF_NOTE_NV_CUINFO"
        /*0018*/ 	.short	0x0002
        /*001a*/ 	.short	0x0064
        /*001c*/ 	.short	0x0082
	.zero		2


//--------------------- .nv.info                  --------------------------
	.section	.nv.info,"",@"SHT_CUDA_INFO"
	.align	4


	//----- nvinfo : EIATTR_REGCOUNT
	.align		4
        /*0000*/ 	.byte	0x04, 0x2f
        /*0002*/ 	.short	(.L_1 - .L_0)
	.align		4
.L_0:
        /*0004*/ 	.word	index@(_Z30matmul_bias_swish_scale_kernelPKfS0_S0_Pffiii)
        /*0008*/ 	.word	0x0000001f


	//----- nvinfo : EIATTR_FRAME_SIZE
	.align		4
.L_1:
        /*000c*/ 	.byte	0x04, 0x11
        /*000e*/ 	.short	(.L_3 - .L_2)
	.align		4
.L_2:
        /*0010*/ 	.word	index@($__internal_0_$__cuda_sm20_rcp_rn_f32_slowpath)
        /*0014*/ 	.word	0x00000000


	//----- nvinfo : EIATTR_FRAME_SIZE
	.align		4
.L_3:
        /*0018*/ 	.byte	0x04, 0x11
        /*001a*/ 	.short	(.L_5 - .L_4)
	.align		4
.L_4:
        /*001c*/ 	.word	index@(_Z30matmul_bias_swish_scale_kernelPKfS0_S0_Pffiii)
        /*0020*/ 	.word	0x00000000


	//----- nvinfo : EIATTR_MIN_STACK_SIZE
	.align		4
.L_5:
        /*0024*/ 	.byte	0x04, 0x12
        /*0026*/ 	.short	(.L_7 - .L_6)
	.align		4
.L_6:
        /*0028*/ 	.word	index@(_Z30matmul_bias_swish_scale_kernelPKfS0_S0_Pffiii)
        /*002c*/ 	.word	0x00000000
.L_7:


//--------------------- .nv.compat                --------------------------
	.section	.nv.compat,"",@"SHT_CUDA_COMPAT_INFO"
	.align	4
        /*0000*/ 	.byte	0x02, 0x09, 0x00, 0x00, 0x02, 0x02, 0x01, 0x00, 0x02, 0x05, 0x05, 0x00, 0x03, 0x07, 0x01, 0x01
        /*0010*/ 	.byte	0x02, 0x03, 0x00, 0x00, 0x02, 0x06, 0x01, 0x00, 0x04, 0x0b, 0x08, 0x00, 0x09, 0x00, 0x00, 0x00
        /*0020*/ 	.byte	0x00, 0x00, 0x00, 0x00


//--------------------- .nv.info._Z30matmul_bias_swish_scale_kernelPKfS0_S0_Pffiii --------------------------
	.section	.nv.info._Z30matmul_bias_swish_scale_kernelPKfS0_S0_Pffiii,"",@"SHT_CUDA_INFO"
	.sectionflags	@""
	.align	4


	//----- nvinfo : EIATTR_CUDA_API_VERSION
	.align		4
        /*0000*/ 	.byte	0x04, 0x37
        /*0002*/ 	.short	(.L_9 - .L_8)
.L_8:
        /*0004*/ 	.word	0x00000082


	//----- nvinfo : EIATTR_KPARAM_INFO
	.align		4
.L_9:
        /*0008*/ 	.byte	0x04, 0x17
        /*000a*/ 	.short	(.L_11 - .L_10)
.L_10:
        /*000c*/ 	.word	0x00000000
        /*0010*/ 	.short	0x0007
        /*0012*/ 	.short	0x002c
        /*0014*/ 	.byte	0x00, 0xf0, 0x11, 0x00


	//----- nvinfo : EIATTR_KPARAM_INFO
	.align		4
.L_11:
        /*0018*/ 	.byte	0x04, 0x17
        /*001a*/ 	.short	(.L_13 - .L_12)
.L_12:
        /*001c*/ 	.word	0x00000000
        /*0020*/ 	.short	0x0006
        /*0022*/ 	.short	0x0028
        /*0024*/ 	.byte	0x00, 0xf0, 0x11, 0x00


	//----- nvinfo : EIATTR_KPARAM_INFO
	.align		4
.L_13:
        /*0028*/ 	.byte	0x04, 0x17
        /*002a*/ 	.short	(.L_15 - .L_14)
.L_14:
        /*002c*/ 	.word	0x00000000
        /*0030*/ 	.short	0x0005
        /*0032*/ 	.short	0x0024
        /*0034*/ 	.byte	0x00, 0xf0, 0x11, 0x00


	//----- nvinfo : EIATTR_KPARAM_INFO
	.align		4
.L_15:
        /*0038*/ 	.byte	0x04, 0x17
        /*003a*/ 	.short	(.L_17 - .L_16)
.L_16:
        /*003c*/ 	.word	0x00000000
        /*0040*/ 	.short	0x0004
        /*0042*/ 	.short	0x0020
        /*0044*/ 	.byte	0x00, 0xf0, 0x11, 0x00


	//----- nvinfo : EIATTR_KPARAM_INFO
	.align		4
.L_17:
        /*0048*/ 	.byte	0x04, 0x17
        /*004a*/ 	.short	(.L_19 - .L_18)
.L_18:
        /*004c*/ 	.word	0x00000000
        /*0050*/ 	.short	0x0003
        /*0052*/ 	.short	0x0018
        /*0054*/ 	.byte	0x00, 0xf5, 0x21, 0x00


	//----- nvinfo : EIATTR_KPARAM_INFO
	.align		4
.L_19:
        /*0058*/ 	.byte	0x04, 0x17
        /*005a*/ 	.short	(.L_21 - .L_20)
.L_20:
        /*005c*/ 	.word	0x00000000
        /*0060*/ 	.short	0x0002
        /*0062*/ 	.short	0x0010
        /*0064*/ 	.byte	0x00, 0xf5, 0x21, 0x00


	//----- nvinfo : EIATTR_KPARAM_INFO
	.align		4
.L_21:
        /*0068*/ 	.byte	0x04, 0x17
        /*006a*/ 	.short	(.L_23 - .L_22)
.L_22:
        /*006c*/ 	.word	0x00000000
        /*0070*/ 	.short	0x0001
        /*0072*/ 	.short	0x0008
        /*0074*/ 	.byte	0x00, 0xf5, 0x21, 0x00


	//----- nvinfo : EIATTR_KPARAM_INFO
	.align		4
.L_23:
        /*0078*/ 	.byte	0x04, 0x17
        /*007a*/ 	.short	(.L_25 - .L_24)
.L_24:
        /*007c*/ 	.word	0x00000000
        /*0080*/ 	.short	0x0000
        /*0082*/ 	.short	0x0000
        /*0084*/ 	.byte	0x00, 0xf5, 0x21, 0x00


	//----- nvinfo : EIATTR_SPARSE_MMA_MASK
	.align		4
.L_25:
        /*0088*/ 	.byte	0x03, 0x50
        /*008a*/ 	.short	0x0000


	//----- nvinfo : EIATTR_MAXREG_COUNT
	.align		4
        /*008c*/ 	.byte	0x03, 0x1b
        /*008e*/ 	.short	0x00ff


	//----- nvinfo : EIATTR_MERCURY_ISA_VERSION
	.align		4
        /*0090*/ 	.byte	0x03, 0x5f
        /*0092*/ 	.short	0x0101


	//----- nvinfo : EIATTR_VRC_CTA_INIT_COUNT
	.align		4
        /*0094*/ 	.byte	0x02, 0x4a
	.zero		1
	.zero		1


	//----- nvinfo : EIATTR_EXIT_INSTR_OFFSETS
	.align		4
        /*0098*/ 	.byte	0x04, 0x1c
        /*009a*/ 	.short	(.L_27 - .L_26)


	//   ....[0]....
.L_26:
        /*009c*/ 	.word	0x000000d0


	//   ....[1]....
        /*00a0*/ 	.word	0x00000de0


	//----- nvinfo : EIATTR_CRS_STACK_SIZE
	.align		4
.L_27:
        /*00a4*/ 	.byte	0x04, 0x1e
        /*00a6*/ 	.short	(.L_29 - .L_28)
.L_28:
        /*00a8*/ 	.word	0x00000000


	//----- nvinfo : EIATTR_CBANK_PARAM_SIZE
	.align		4
.L_29:
        /*00ac*/ 	.byte	0x03, 0x19
        /*00ae*/ 	.short	0x0030


	//----- nvinfo : EIATTR_PARAM_CBANK
	.align		4
        /*00b0*/ 	.byte	0x04, 0x0a
        /*00b2*/ 	.short	(.L_31 - .L_30)
	.align		4
.L_30:
        /*00b4*/ 	.word	index@(.nv.constant0._Z30matmul_bias_swish_scale_kernelPKfS0_S0_Pffiii)
        /*00b8*/ 	.short	0x0380
        /*00ba*/ 	.short	0x0030


	//----- nvinfo : EIATTR_SW_WAR
	.align		4
.L_31:
        /*00bc*/ 	.byte	0x04, 0x36
        /*00be*/ 	.short	(.L_33 - .L_32)
.L_32:
        /*00c0*/ 	.word	0x00000008
.L_33:


//--------------------- .nv.callgraph             --------------------------
	.section	.nv.callgraph,"",@"SHT_CUDA_CALLGRAPH"
	.align	4
	.sectionentsize	8
	.align		4
        /*0000*/ 	.word	0x00000000
	.align		4
        /*0004*/ 	.word	0xffffffff
	.align		4
        /*0008*/ 	.word	0x00000000
	.align		4
        /*000c*/ 	.word	0xfffffffe
	.align		4
        /*0010*/ 	.word	0x00000000
	.align		4
        /*0014*/ 	.word	0xfffffffd
	.align		4
        /*0018*/ 	.word	0x00000000
	.align		4
        /*001c*/ 	.word	0xfffffffc


//--------------------- .text._Z30matmul_bias_swish_scale_kernelPKfS0_S0_Pffiii --------------------------
	.section	.text._Z30matmul_bias_swish_scale_kernelPKfS0_S0_Pffiii,"ax",@progbits
	.align	128
        .global         _Z30matmul_bias_swish_scale_kernelPKfS0_S0_Pffiii
        .type           _Z30matmul_bias_swish_scale_kernelPKfS0_S0_Pffiii,@function
        .size           _Z30matmul_bias_swish_scale_kernelPKfS0_S0_Pffiii,(.L_x_14 - _Z30matmul_bias_swish_scale_kernelPKfS0_S0_Pffiii)
        .other          _Z30matmul_bias_swish_scale_kernelPKfS0_S0_Pffiii,@"STO_CUDA_ENTRY STV_DEFAULT"
_Z30matmul_bias_swish_scale_kernelPKfS0_S0_Pffiii:
.text._Z30matmul_bias_swish_scale_kernelPKfS0_S0_Pffiii:
[----:B------:R-:W-:Y:S01]  /*0000*/  LDC R1, c[0x0][0x37c] ;  /* 0x0000df00ff017b82 */ /* 0x000fe20000000800 */
[----:B------:R-:W0:Y:S07]  /*0010*/  S2R R3, SR_TID.X ;  /* 0x0000000000037919 */ /* 0x000e2e0000002100 */
[----:B------:R-:W1:Y:S01]  /*0020*/  LDC R7, c[0x0][0x364] ;  /* 0x0000d900ff077b82 */ /* 0x000e620000000800 */
[----:B------:R-:W2:Y:S01]  /*0030*/  LDCU UR6, c[0x0][0x3ac] ;  /* 0x00007580ff0677ac */ /* 0x000ea20008000800 */
[----:B------:R-:W1:Y:S01]  /*0040*/  S2R R0, SR_TID.Y ;  /* 0x0000000000007919 */ /* 0x000e620000002200 */
[----:B------:R-:W3:Y:S05]  /*0050*/  LDCU UR7, c[0x0][0x3a4] ;  /* 0x00007480ff0777ac */ /* 0x000eea0008000800 */
[----:B------:R-:W0:Y:S08]  /*0060*/  S2UR UR5, SR_CTAID.X ;  /* 0x00000000000579c3 */ /* 0x000e300000002500 */
[----:B------:R-:W0:Y:S08]  /*0070*/  LDC R6, c[0x0][0x360] ;  /* 0x0000d800ff067b82 */ /* 0x000e300000000800 */
[----:B------:R-:W1:Y:S01]  /*0080*/  S2UR UR4, SR_CTAID.Y ;  /* 0x00000000000479c3 */ /* 0x000e620000002600 */
[----:B0-----:R-:W-:-:S05]  /*0090*/  IMAD R6, R6, UR5, R3 ;  /* 0x0000000506067c24 */ /* 0x001fca000f8e0203 */
[----:B--2---:R-:W-:Y:S01]  /*00a0*/  ISETP.GE.AND P0, PT, R6, UR6, PT ;  /* 0x0000000606007c0c */ /* 0x004fe2000bf06270 */
[----:B-1----:R-:W-:-:S05]  /*00b0*/  IMAD R7, R7, UR4, R0 ;  /* 0x0000000407077c24 */ /* 0x002fca000f8e0200 */
[----:B---3--:R-:W-:-:S13]  /*00c0*/  ISETP.GE.OR P0, PT, R7, UR7, P0 ;  /* 0x0000000707007c0c */ /* 0x008fda0008706670 */
[----:B------:R-:W-:Y:S05]  /*00d0*/  @P0 EXIT ;  /* 0x000000000000094d */ /* 0x000fea0003800000 */
[----:B------:R-:W0:Y:S01]  /*00e0*/  LDCU UR7, c[0x0][0x3a8] ;  /* 0x00007500ff0777ac */ /* 0x000e220008000800 */
[----:B------:R-:W-:Y:S01]  /*00f0*/  HFMA2 R14, -RZ, RZ, 0, 0 ;  /* 0x00000000ff0e7431 */ /* 0x000fe200000001ff */
[----:B------:R-:W1:Y:S01]  /*0100*/  LDCU.64 UR12, c[0x0][0x358] ;  /* 0x00006b00ff0c77ac */ /* 0x000e620008000a00 */
[----:B0-----:R-:W-:-:S09]  /*0110*/  UISETP.GE.AND UP0, UPT, UR7, 0x1, UPT ;  /* 0x000000010700788c */ /* 0x001fd2000bf06270 */
[----:B-1----:R-:W-:Y:S05]  /*0120*/  BRA.U !UP0, `(.L_x_0) ;  /* 0x00000009089c7547 */ /* 0x002fea000b800000 */
[----:B------:R-:W-:Y:S02]  /*0130*/  UISETP.GE.U32.AND UP1, UPT, UR7, 0x10, UPT ;  /* 0x000000100700788c */ /* 0x000fe4000bf26070 */
[----:B------:R-:W-:Y:S01]  /*0140*/  IMAD R8, R7, UR7, RZ ;  /* 0x0000000707087c24 */ /* 0x000fe2000f8e02ff */
[----:B------:R-:W-:Y:S02]  /*0150*/  ULOP3.LUT UR10, UR7, 0xf, URZ, 0xc0, !UPT ;  /* 0x0000000f070a7892 */ /* 0x000fe4000f8ec0ff */
[----:B------:R-:W-:Y:S01]  /*0160*/  IMAD R9, R6, UR7, RZ ;  /* 0x0000000706097c24 */ /* 0x000fe2000f8e02ff */
[----:B------:R-:W-:Y:S01]  /*0170*/  MOV R14, RZ ;  /* 0x000000ff000e7202 */ /* 0x000fe20000000f00 */
[----:B------:R-:W-:Y:S01]  /*0180*/  UMOV UR4, URZ ;  /* 0x000000ff00047c82 */ /* 0x000fe20008000000 */
[----:B------:R-:W-:Y:S01]  /*0190*/  UISETP.NE.AND UP0, UPT, UR10, URZ, UPT ;  /* 0x000000ff0a00728c */ /* 0x000fe2000bf05270 */
[----:B------:R-:W-:Y:S10]  /*01a0*/  BRA.U !UP1, `(.L_x_1) ;  /* 0x0000000509107547 */ /* 0x000ff4000b800000 */
[----:B------:R-:W0:Y:S01]  /*01b0*/  LDC.64 R2, c[0x0][0x380] ;  /* 0x0000e000ff027b82 */ /* 0x000e220000000a00 */
[----:B------:R-:W1:Y:S01]  /*01c0*/  LDCU.64 UR8, c[0x0][0x388] ;  /* 0x00007100ff0877ac */ /* 0x000e620008000a00 */
[----:B------:R-:W-:Y:S02]  /*01d0*/  MOV R14, RZ ;  /* 0x000000ff000e7202 */ /* 0x000fe40000000f00 */
[----:B------:R-:W-:Y:S01]  /*01e0*/  MOV R0, R9 ;  /* 0x0000000900007202 */ /* 0x000fe20000000f00 */
[----:B------:R-:W-:Y:S02]  /*01f0*/  ULOP3.LUT UR4, UR7, 0x7ffffff0, URZ, 0xc0, !UPT ;  /* 0x7ffffff007047892 */ /* 0x000fe4000f8ec0ff */
[----:B-1----:R-:W-:Y:S02]  /*0200*/  UIADD3 UR5, UP1, UPT, UR8, 0x20, URZ ;  /* 0x0000002008057890 */ /* 0x002fe4000ff3e0ff */
[----:B------:R-:W-:Y:S02]  /*0210*/  UIADD3 UR8, UPT, UPT, -UR4, URZ, URZ ;  /* 0x000000ff04087290 */ /* 0x000fe4000fffe1ff */
[----:B------:R-:W-:Y:S01]  /*0220*/  UIADD3.X UR6, UPT, UPT, URZ, UR9, URZ, UP1, !UPT ;  /* 0x00000009ff067290 */ /* 0x000fe20008ffe4ff */
[----:B0-----:R-:W-:-:S03]  /*0230*/  IMAD.WIDE.U32 R2, R8, 0x4, R2 ;  /* 0x0000000408027825 */ /* 0x001fc600078e0002 */
[----:B------:R-:W-:-:S04]  /*0240*/  IADD3 R4, P0, PT, R2, 0x20, RZ ;  /* 0x0000002002047810 */ /* 0x000fc80007f1e0ff */
[----:B------:R-:W-:-:S09]  /*0250*/  IADD3.X R5, PT, PT, RZ, R3, RZ, P0, !PT ;  /* 0x00000003ff057210 */ /* 0x000fd200007fe4ff */
.L_x_2:
[----:B------:R-:W-:Y:S01]  /*0260*/  MOV R2, UR5 ;  /* 0x0000000500027c02 */ /* 0x000fe20008000f00 */
[----:B------:R-:W-:Y:S01]  /*0270*/  IMAD.U32 R3, RZ, RZ, UR6 ;  /* 0x00000006ff037e24 */ /* 0x000fe2000f8e00ff */
[----:B------:R-:W2:Y:S03]  /*0280*/  LDG.E R15, desc[UR12][R4.64+-0x20] ;  /* 0xffffe00c040f7981 */ /* 0x000ea6000c1e1900 */
[----:B------:R-:W-:Y:S01]  /*0290*/  IMAD.WIDE R2, R0, 0x4, R2 ;  /* 0x0000000400027825 */ /* 0x000fe200078e0202 */
[----:B------:R-:W3:Y:S04]  /*02a0*/  LDG.E R17, desc[UR12][R4.64+-0x1c] ;  /* 0xffffe40c04117981 */ /* 0x000ee8000c1e1900 */
[----:B------:R-:W2:Y:S04]  /*02b0*/  LDG.E R16, desc[UR12][R2.64+-0x20] ;  /* 0xffffe00c02107981 */ /* 0x000ea8000c1e1900 */
[----:B------:R-:W3:Y:S04]  /*02c0*/  LDG.E R24, desc[UR12][R2.64+-0x1c] ;  /* 0xffffe40c02187981 */ /* 0x000ee8000c1e1900 */
[----:B------:R-:W4:Y:S04]  /*02d0*/  LDG.E R19, desc[UR12][R4.64+-0x18] ;  /* 0xffffe80c04137981 */ /* 0x000f28000c1e1900 */
[----:B------:R-:W4:Y:S04]  /*02e0*/  LDG.E R18, desc[UR12][R2.64+-0x18] ;  /* 0xffffe80c02127981 */ /* 0x000f28000c1e1900 */
[----:B------:R-:W5:Y:S04]  /*02f0*/  LDG.E R20, desc[UR12][R4.64+-0x14] ;  /* 0xffffec0c04147981 */ /* 0x000f68000c1e1900 */
        /* <DEDUP_REMOVED lines=8> */
[----:B------:R-:W5:Y:S01]  /*0380*/  LDG.E R26, desc[UR12][R4.64+0x1c] ;  /* 0x00001c0c041a7981 */ /* 0x000f62000c1e1900 */
[----:B--2---:R-:W-:-:S03]  /*0390*/  FFMA R16, R15, R16, R14 ;  /* 0x000000100f107223 */ /* 0x004fc6000000000e */
[----:B------:R-:W2:Y:S01]  /*03a0*/  LDG.E R15, desc[UR12][R4.64+-0x4] ;  /* 0xfffffc0c040f7981 */ /* 0x000ea2000c1e1900 */
[----:B---3--:R-:W-:-:S03]  /*03b0*/  FFMA R24, R17, R24, R16 ;  /* 0x0000001811187223 */ /* 0x008fc60000000010 */
[----:B------:R-:W2:Y:S04]  /*03c0*/  LDG.E R14, desc[UR12][R2.64+-0x4] ;  /* 0xfffffc0c020e7981 */ /* 0x000ea8000c1e1900 */
[----:B------:R-:W3:Y:S01]  /*03d0*/  LDG.E R16, desc[UR12][R4.64] ;  /* 0x0000000c04107981 */ /* 0x000ee2000c1e1900 */
[----:B----4-:R-:W-:-:S03]  /*03e0*/  FFMA R25, R19, R18, R24 ;  /* 0x0000001213197223 */ /* 0x010fc60000000018 */
[----:B------:R-:W3:Y:S04]  /*03f0*/  LDG.E R17, desc[UR12][R2.64] ;  /* 0x0000000c02117981 */ /* 0x000ee8000c1e1900 */
[----:B------:R-:W4:Y:S01]  /*0400*/  LDG.E R18, desc[UR12][R4.64+0x4] ;  /* 0x0000040c04127981 */ /* 0x000f22000c1e1900 */
[----:B-----5:R-:W-:-:S03]  /*0410*/  FFMA R25, R20, R21, R25 ;  /* 0x0000001514197223 */ /* 0x020fc60000000019 */
[----:B------:R-:W4:Y:S04]  /*0420*/  LDG.E R19, desc[UR12][R2.64+0x4] ;  /* 0x0000040c02137981 */ /* 0x000f28000c1e1900 */
[----:B------:R-:W5:Y:S01]  /*0430*/  LDG.E R20, desc[UR12][R4.64+0x8] ;  /* 0x0000080c04147981 */ /* 0x000f62000c1e1900 */
[----:B------:R-:W-:-:S03]  /*0440*/  FFMA R25, R22, R23, R25 ;  /* 0x0000001716197223 */ /* 0x000fc60000000019 */
[----:B------:R-:W5:Y:S04]  /*0450*/  LDG.E R21, desc[UR12][R2.64+0x8] ;  /* 0x0000080c02157981 */ /* 0x000f68000c1e1900 */
[----:B------:R-:W5:Y:S01]  /*0460*/  LDG.E R22, desc[UR12][R4.64+0xc] ;  /* 0x00000c0c04167981 */ /* 0x000f62000c1e1900 */
[----:B------:R-:W-:-:S03]  /*0470*/  FFMA R25, R10, R11, R25 ;  /* 0x0000000b0a197223 */ /* 0x000fc60000000019 */
[----:B------:R-:W5:Y:S04]  /*0480*/  LDG.E R23, desc[UR12][R2.64+0xc] ;  /* 0x00000c0c02177981 */ /* 0x000f68000c1e1900 */
[----:B------:R-:W5:Y:S04]  /*0490*/  LDG.E R10, desc[UR12][R4.64+0x10] ;  /* 0x0000100c040a7981 */ /* 0x000f68000c1e1900 */
[----:B------:R-:W5:Y:S01]  /*04a0*/  LDG.E R11, desc[UR12][R2.64+0x10] ;  /* 0x0000100c020b7981 */ /* 0x000f62000c1e1900 */
[----:B------:R-:W-:-:S03]  /*04b0*/  FFMA R28, R12, R13, R25 ;  /* 0x0000000d0c1c7223 */ /* 0x000fc60000000019 */
[----:B------:R-:W5:Y:S04]  /*04c0*/  LDG.E R24, desc[UR12][R4.64+0x14] ;  /* 0x0000140c04187981 */ /* 0x000f68000c1e1900 */
[----:B------:R-:W5:Y:S04]  /*04d0*/  LDG.E R25, desc[UR12][R2.64+0x14] ;  /* 0x0000140c02197981 */ /* 0x000f68000c1e1900 */
[----:B------:R0:W5:Y:S04]  /*04e0*/  LDG.E R13, desc[UR12][R4.64+0x18] ;  /* 0x0000180c040d7981 */ /* 0x000168000c1e1900 */
[----:B------:R-:W5:Y:S01]  /*04f0*/  LDG.E R12, desc[UR12][R2.64+0x18] ;  /* 0x0000180c020c7981 */ /* 0x000f62000c1e1900 */
[----:B------:R-:W-:-:S04]  /*0500*/  UIADD3 UR8, UPT, UPT, UR8, 0x10, URZ ;  /* 0x0000001008087890 */ /* 0x000fc8000fffe0ff */
[----:B------:R-:W-:Y:S01]  /*0510*/  UISETP.NE.AND UP1, UPT, UR8, URZ, UPT ;  /* 0x000000ff0800728c */ /* 0x000fe2000bf25270 */
[----:B0-----:R-:W-:Y:S02]  /*0520*/  IADD3 R4, P0, PT, R4, 0x40, RZ ;  /* 0x0000004004047810 */ /* 0x001fe40007f1e0ff */
[----:B------:R-:W-:Y:S02]  /*0530*/  IADD3 R0, PT, PT, R0, 0x10, RZ ;  /* 0x0000001000007810 */ /* 0x000fe40007ffe0ff */
[----:B------:R-:W-:Y:S01]  /*0540*/  IADD3.X R5, PT, PT, RZ, R5, RZ, P0, !PT ;  /* 0x00000005ff057210 */ /* 0x000fe200007fe4ff */
[----:B--2---:R-:W-:-:S04]  /*0550*/  FFMA R15, R15, R14, R28 ;  /* 0x0000000e0f0f7223 */ /* 0x004fc8000000001c */
[----:B---3--:R-:W-:-:S04]  /*0560*/  FFMA R15, R16, R17, R15 ;  /* 0x00000011100f7223 */ /* 0x008fc8000000000f */
[----:B----4-:R-:W-:-:S04]  /*0570*/  FFMA R15, R18, R19, R15 ;  /* 0x00000013120f7223 */ /* 0x010fc8000000000f */
[----:B-----5:R-:W-:-:S04]  /*0580*/  FFMA R15, R20, R21, R15 ;  /* 0x00000015140f7223 */ /* 0x020fc8000000000f */
[----:B------:R-:W-:-:S04]  /*0590*/  FFMA R15, R22, R23, R15 ;  /* 0x00000017160f7223 */ /* 0x000fc8000000000f */
[----:B------:R-:W-:-:S04]  /*05a0*/  FFMA R11, R10, R11, R15 ;  /* 0x0000000b0a0b7223 */ /* 0x000fc8000000000f */
[----:B------:R-:W-:-:S04]  /*05b0*/  FFMA R24, R24, R25, R11 ;  /* 0x0000001918187223 */ /* 0x000fc8000000000b */
[----:B------:R-:W-:-:S04]  /*05c0*/  FFMA R13, R13, R12, R24 ;  /* 0x0000000c0d0d7223 */ /* 0x000fc80000000018 */
[----:B------:R-:W-:Y:S01]  /*05d0*/  FFMA R14, R26, R27, R13 ;  /* 0x0000001b1a0e7223 */ /* 0x000fe2000000000d */
[----:B------:R-:W-:Y:S06]  /*05e0*/  BRA.U UP1, `(.L_x_2) ;  /* 0xfffffffd011c7547 */ /* 0x000fec000b83ffff */
.L_x_1:
[----:B------:R-:W-:Y:S05]  /*05f0*/  BRA.U !UP0, `(.L_x_0) ;  /* 0x0000000508687547 */ /* 0x000fea000b800000 */
[----:B------:R-:W-:Y:S02]  /*0600*/  UISETP.GE.U32.AND UP0, UPT, UR10, 0x8, UPT ;  /* 0x000000080a00788c */ /* 0x000fe4000bf06070 */
[----:B------:R-:W-:-:S04]  /*0610*/  ULOP3.LUT UR6, UR7, 0x7, URZ, 0xc0, !UPT ;  /* 0x0000000707067892 */ /* 0x000fc8000f8ec0ff */
[----:B------:R-:W-:-:S03]  /*0620*/  UISETP.NE.AND UP1, UPT, UR6, URZ, UPT ;  /* 0x000000ff0600728c */ /* 0x000fc6000bf25270 */
[----:B------:R-:W-:Y:S08]  /*0630*/  BRA.U !UP0, `(.L_x_3) ;  /* 0x0000000108907547 */ /* 0x000ff0000b800000 */
[----:B------:R-:W0:Y:S01]  /*0640*/  LDC.64 R10, c[0x0][0x380] ;  /* 0x0000e000ff0a7b82 */ /* 0x000e220000000a00 */
[----:B------:R-:W1:Y:S01]  /*0650*/  LDCU.64 UR8, c[0x0][0x380] ;  /* 0x00007000ff0877ac */ /* 0x000e620008000a00 */
[C---:B------:R-:W-:Y:S02]  /*0660*/  IADD3 R3, PT, PT, R8.reuse, UR4, RZ ;  /* 0x0000000408037c10 */ /* 0x040fe4000fffe0ff */
[----:B------:R-:W-:Y:S02]  /*0670*/  IADD3 R0, P0, PT, R8, UR4, RZ ;  /* 0x0000000408007c10 */ /* 0x000fe4000ff1e0ff */
[----:B------:R-:W-:Y:S02]  /*0680*/  IADD3 R13, PT, PT, R9, UR4, RZ ;  /* 0x00000004090d7c10 */ /* 0x000fe4000fffe0ff */
[----:B------:R-:W2:Y:S01]  /*0690*/  LDC.64 R4, c[0x0][0x388] ;  /* 0x0000e200ff047b82 */ /* 0x000ea20000000a00 */
[----:B0-----:R-:W-:Y:S01]  /*06a0*/  IMAD.WIDE.U32 R10, R3, 0x4, R10 ;  /* 0x00000004030a7825 */ /* 0x001fe200078e000a */
[----:B------:R-:W-:-:S02]  /*06b0*/  IADD3.X R3, PT, PT, RZ, RZ, RZ, P0, !PT ;  /* 0x000000ffff037210 */ /* 0x000fc400007fe4ff */
[C---:B-1----:R-:W-:Y:S02]  /*06c0*/  LEA R2, P0, R0.reuse, UR8, 0x2 ;  /* 0x0000000800027c11 */ /* 0x042fe4000f8010ff */
[----:B------:R-:W3:Y:S02]  /*06d0*/  LDG.E R15, desc[UR12][R10.64] ;  /* 0x0000000c0a0f7981 */ /* 0x000ee4000c1e1900 */
[----:B------:R-:W-:Y:S01]  /*06e0*/  LEA.HI.X R3, R0, UR9, R3, 0x2, P0 ;  /* 0x0000000900037c11 */ /* 0x000fe200080f1403 */
[----:B--2---:R-:W-:-:S04]  /*06f0*/  IMAD.WIDE R4, R13, 0x4, R4 ;  /* 0x000000040d047825 */ /* 0x004fc800078e0204 */
[----:B------:R-:W2:Y:S04]  /*0700*/  LDG.E R18, desc[UR12][R2.64+0x4] ;  /* 0x0000040c02127981 */ /* 0x000ea8000c1e1900 */
[----:B------:R-:W3:Y:S04]  /*0710*/  LDG.E R16, desc[UR12][R4.64] ;  /* 0x0000000c04107981 */ /* 0x000ee8000c1e1900 */
[----:B------:R-:W2:Y:S04]  /*0720*/  LDG.E R17, desc[UR12][R4.64+0x4] ;  /* 0x0000040c04117981 */ /* 0x000ea8000c1e1900 */
        /* <DEDUP_REMOVED lines=12> */
[----:B------:R-:W-:Y:S01]  /*07f0*/  UIADD3 UR4, UPT, UPT, UR4, 0x8, URZ ;  /* 0x0000000804047890 */ /* 0x000fe2000fffe0ff */
[----:B---3--:R-:W-:-:S04]  /*0800*/  FFMA R15, R15, R16, R14 ;  /* 0x000000100f0f7223 */ /* 0x008fc8000000000e */
[----:B--2---:R-:W-:-:S04]  /*0810*/  FFMA R15, R18, R17, R15 ;  /* 0x00000011120f7223 */ /* 0x004fc8000000000f */
[----:B----4-:R-:W-:-:S04]  /*0820*/  FFMA R15, R20, R19, R15 ;  /* 0x00000013140f7223 */ /* 0x010fc8000000000f */
[----:B-----5:R-:W-:-:S04]  /*0830*/  FFMA R15, R22, R21, R15 ;  /* 0x00000015160f7223 */ /* 0x020fc8000000000f */
[----:B------:R-:W-:-:S04]  /*0840*/  FFMA R15, R24, R23, R15 ;  /* 0x00000017180f7223 */ /* 0x000fc8000000000f */
[----:B------:R-:W-:-:S04]  /*0850*/  FFMA R13, R12, R13, R15 ;  /* 0x0000000d0c0d7223 */ /* 0x000fc8000000000f */
[----:B------:R-:W-:-:S04]  /*0860*/  FFMA R11, R0, R11, R13 ;  /* 0x0000000b000b7223 */ /* 0x000fc8000000000d */
[----:B------:R-:W-:-:S07]  /*0870*/  FFMA R14, R10, R25, R11 ;  /* 0x000000190a0e7223 */ /* 0x000fce000000000b */
.L_x_3:
[----:B------:R-:W-:Y:S05]  /*0880*/  BRA.U !UP1, `(.L_x_0) ;  /* 0x0000000109c47547 */ /* 0x000fea000b800000 */
[----:B------:R-:W-:Y:S02]  /*0890*/  UISETP.GE.U32.AND UP0, UPT, UR6, 0x4, UPT ;  /* 0x000000040600788c */ /* 0x000fe4000bf06070 */
[----:B------:R-:W-:-:S04]  /*08a0*/  ULOP3.LUT UR5, UR7, 0x3, URZ, 0xc0, !UPT ;  /* 0x0000000307057892 */ /* 0x000fc8000f8ec0ff */
[----:B------:R-:W-:-:S03]  /*08b0*/  UISETP.NE.AND UP1, UPT, UR5, URZ, UPT ;  /* 0x000000ff0500728c */ /* 0x000fc6000bf25270 */
[----:B------:R-:W-:Y:S08]  /*08c0*/  BRA.U !UP0, `(.L_x_4) ;  /* 0x0000000108607547 */ /* 0x000ff0000b800000 */
[----:B------:R-:W0:Y:S01]  /*08d0*/  LDC.64 R2, c[0x0][0x380] ;  /* 0x0000e000ff027b82 */ /* 0x000e220000000a00 */
[----:B------:R-:W1:Y:S01]  /*08e0*/  LDCU.64 UR6, c[0x0][0x380] ;  /* 0x00007000ff0677ac */ /* 0x000e620008000a00 */
[C---:B------:R-:W-:Y:S01]  /*08f0*/  VIADD R11, R8.reuse, UR4 ;  /* 0x00000004080b7c36 */ /* 0x040fe20008000000 */
[----:B------:R-:W-:Y:S02]  /*0900*/  IADD3 R0, P0, PT, R8, UR4, RZ ;  /* 0x0000000408007c10 */ /* 0x000fe4000ff1e0ff */
[----:B------:R-:W-:-:S03]  /*0910*/  IADD3 R13, PT, PT, R9, UR4, RZ ;  /* 0x00000004090d7c10 */ /* 0x000fc6000fffe0ff */
[----:B------:R-:W2:Y:S01]  /*0920*/  LDC.64 R4, c[0x0][0x388] ;  /* 0x0000e200ff047b82 */ /* 0x000ea20000000a00 */
[----:B0-----:R-:W-:Y:S01]  /*0930*/  IMAD.WIDE.U32 R10, R11, 0x4, R2 ;  /* 0x000000040b0a7825 */ /* 0x001fe200078e0002 */
[----:B------:R-:W-:Y:S02]  /*0940*/  IADD3.X R3, PT, PT, RZ, RZ, RZ, P0, !PT ;  /* 0x000000ffff037210 */ /* 0x000fe400007fe4ff */
[----:B-1----:R-:W-:-:S03]  /*0950*/  LEA R2, P0, R0, UR6, 0x2 ;  /* 0x0000000600027c11 */ /* 0x002fc6000f8010ff */
[----:B------:R-:W3:Y:S01]  /*0960*/  LDG.E R11, desc[UR12][R10.64] ;  /* 0x0000000c0a0b7981 */ /* 0x000ee2000c1e1900 */
        /* <DEDUP_REMOVED lines=8> */
[----:B------:R-:W5:Y:S01]  /*09f0*/  LDG.E R18, desc[UR12][R4.64+0xc] ;  /* 0x00000c0c04127981 */ /* 0x000f62000c1e1900 */
[----:B------:R-:W-:Y:S01]  /*0a00*/  UIADD3 UR4, UPT, UPT, UR4, 0x4, URZ ;  /* 0x0000000404047890 */ /* 0x000fe2000fffe0ff */
[----:B---3--:R-:W-:-:S04]  /*0a10*/  FFMA R0, R11, R0, R14 ;  /* 0x000000000b007223 */ /* 0x008fc8000000000e */
[----:B--2---:R-:W-:-:S04]  /*0a20*/  FFMA R0, R13, R12, R0 ;  /* 0x0000000c0d007223 */ /* 0x004fc80000000000 */
[----:B----4-:R-:W-:-:S04]  /*0a30*/  FFMA R0, R15, R16, R0 ;  /* 0x000000100f007223 */ /* 0x010fc80000000000 */
[----:B-----5:R-:W-:-:S07]  /*0a40*/  FFMA R14, R17, R18, R0 ;  /* 0x00000012110e7223 */ /* 0x020fce0000000000 */
.L_x_4:
[----:B------:R-:W-:Y:S05]  /*0a50*/  BRA.U !UP1, `(.L_x_0) ;  /* 0x0000000109507547 */ /* 0x000fea000b800000 */
[----:B------:R-:W0:Y:S01]  /*0a60*/  LDC.64 R4, c[0x0][0x380] ;  /* 0x0000e000ff047b82 */ /* 0x000e220000000a00 */
[----:B------:R-:W-:Y:S01]  /*0a70*/  IADD3 R11, PT, PT, R8, UR4, RZ ;  /* 0x00000004080b7c10 */ /* 0x000fe2000fffe0ff */
[----:B------:R-:W-:-:S06]  /*0a80*/  UIADD3 UR5, UPT, UPT, -UR5, URZ, URZ ;  /* 0x000000ff05057290 */ /* 0x000fcc000fffe1ff */
[----:B------:R-:W1:Y:S01]  /*0a90*/  LDC.64 R2, c[0x0][0x388] ;  /* 0x0000e200ff027b82 */ /* 0x000e620000000a00 */
[----:B0-----:R-:W-:-:S04]  /*0aa0*/  IMAD.WIDE.U32 R4, R11, 0x4, R4 ;  /* 0x000000040b047825 */ /* 0x001fc800078e0004 */
[----:B------:R-:W-:Y:S01]  /*0ab0*/  VIADD R11, R9, UR4 ;  /* 0x00000004090b7c36 */ /* 0x000fe20008000000 */
[----:B------:R-:W-:Y:S02]  /*0ac0*/  MOV R0, R4 ;  /* 0x0000000400007202 */ /* 0x000fe40000000f00 */
[----:B------:R-:W-:-:S07]  /*0ad0*/  MOV R13, R5 ;  /* 0x00000005000d7202 */ /* 0x000fce0000000f00 */
.L_x_5:
[----:B-1----:R-:W-:Y:S01]  /*0ae0*/  IMAD.WIDE R4, R11, 0x4, R2 ;  /* 0x000000040b047825 */ /* 0x002fe200078e0202 */
[----:B------:R-:W-:Y:S02]  /*0af0*/  MOV R9, R13 ;  /* 0x0000000d00097202 */ /* 0x000fe40000000f00 */
[----:B------:R-:W-:-:S03]  /*0b00*/  MOV R8, R0 ;  /* 0x0000000000087202 */ /* 0x000fc60000000f00 */
[----:B------:R-:W2:Y:S04]  /*0b10*/  LDG.E R4, desc[UR12][R4.64] ;  /* 0x0000000c04047981 */ /* 0x000ea8000c1e1900 */
[----:B------:R-:W2:Y:S01]  /*0b20*/  LDG.E R9, desc[UR12][R8.64] ;  /* 0x0000000c08097981 */ /* 0x000ea2000c1e1900 */
[----:B------:R-:W-:Y:S01]  /*0b30*/  UIADD3 UR5, UPT, UPT, UR5, 0x1, URZ ;  /* 0x0000000105057890 */ /* 0x000fe2000fffe0ff */
[----:B------:R-:W-:Y:S02]  /*0b40*/  IADD3 R0, P0, PT, R0, 0x4, RZ ;  /* 0x0000000400007810 */ /* 0x000fe40007f1e0ff */
[----:B------:R-:W-:Y:S01]  /*0b50*/  IADD3 R11, PT, PT, R11, 0x1, RZ ;  /* 0x000000010b0b7810 */ /* 0x000fe20007ffe0ff */
[----:B------:R-:W-:Y:S01]  /*0b60*/  UISETP.NE.AND UP0, UPT, UR5, URZ, UPT ;  /* 0x000000ff0500728c */ /* 0x000fe2000bf05270 */
[----:B------:R-:W-:Y:S01]  /*0b70*/  IADD3.X R13, PT, PT, RZ, R13, RZ, P0, !PT ;  /* 0x0000000dff0d7210 */ /* 0x000fe200007fe4ff */
[----:B--2---:R-:W-:-:S07]  /*0b80*/  FFMA R14, R9, R4, R14 ;  /* 0x00000004090e7223 */ /* 0x004fce000000000e */
[----:B------:R-:W-:Y:S05]  /*0b90*/  BRA.U UP0, `(.L_x_5) ;  /* 0xfffffffd00d07547 */ /* 0x000fea000b83ffff */
.L_x_0:
[----:B------:R-:W0:Y:S02]  /*0ba0*/  LDC.64 R2, c[0x0][0x390] ;  /* 0x0000e400ff027b82 */ /* 0x000e240000000a00 */
[----:B0-----:R-:W-:-:S06]  /*0bb0*/  IMAD.WIDE R2, R6, 0x4, R2 ;  /* 0x0000000406027825 */ /* 0x001fcc00078e0202 */
[----:B------:R-:W2:Y:S01]  /*0bc0*/  LDG.E R3, desc[UR12][R2.64] ;  /* 0x0000000c02037981 */ /* 0x000ea2000c1e1900 */
[----:B------:R-:W-:Y:S01]  /*0bd0*/  MOV R5, 0x3bbb989d ;  /* 0x3bbb989d00057802 */ /* 0x000fe20000000f00 */
[----:B------:R-:W-:Y:S01]  /*0be0*/  BSSY.RECONVERGENT B0, `(.L_x_6) ;  /* 0x0000017000007945 */ /* 0x000fe20003800200 */
[----:B------:R-:W-:Y:S01]  /*0bf0*/  MOV R9, 0x437c0000 ;  /* 0x437c000000097802 */ /* 0x000fe20000000f00 */
[----:B--2---:R-:W-:-:S04]  /*0c00*/  FADD R14, R3, R14 ;  /* 0x0000000e030e7221 */ /* 0x004fc80000000000 */
[----:B------:R-:W-:-:S04]  /*0c10*/  FFMA.SAT R0, R14, -R5, 0.5 ;  /* 0x3f0000000e007423 */ /* 0x000fc80000002805 */
[----:B------:R-:W-:-:S04]  /*0c20*/  FFMA.RM R0, R0, R9, 12582913 ;  /* 0x4b40000100007423 */ /* 0x000fc80000004009 */
[C---:B------:R-:W-:Y:S01]  /*0c30*/  FADD R5, R0.reuse, -12583039 ;  /* 0xcb40007f00057421 */ /* 0x040fe20000000000 */
[----:B------:R-:W-:-:S03]  /*0c40*/  IMAD.SHL.U32 R0, R0, 0x800000, RZ ;  /* 0x0080000000007824 */ /* 0x000fc600078e00ff */
[----:B------:R-:W-:-:S04]  /*0c50*/  FFMA R5, R14, -1.4426950216293334961, -R5 ;  /* 0xbfb8aa3b0e057823 */ /* 0x000fc80000000805 */
[----:B------:R-:W-:-:S06]  /*0c60*/  FFMA R5, R14, -1.925963033500011079e-08, R5 ;  /* 0xb2a570600e057823 */ /* 0x000fcc0000000005 */
[----:B------:R-:W0:Y:S02]  /*0c70*/  MUFU.EX2 R5, R5 ;  /* 0x0000000500057308 */ /* 0x000e240000000800 */
[----:B0-----:R-:W-:-:S05]  /*0c80*/  FFMA R2, R0, R5, 1 ;  /* 0x3f80000000027423 */ /* 0x001fca0000000005 */
[----:B------:R-:W-:-:S04]  /*0c90*/  IADD3 R0, PT, PT, R2, 0x1800000, RZ ;  /* 0x0180000002007810 */ /* 0x000fc80007ffe0ff */
[----:B------:R-:W-:-:S04]  /*0ca0*/  LOP3.LUT R0, R0, 0x7f800000, RZ, 0xc0, !PT ;  /* 0x7f80000000007812 */ /* 0x000fc800078ec0ff */
[----:B------:R-:W-:-:S13]  /*0cb0*/  ISETP.GT.U32.AND P0, PT, R0, 0x1ffffff, PT ;  /* 0x01ffffff0000780c */ /* 0x000fda0003f04070 */
[----:B------:R-:W-:Y:S05]  /*0cc0*/  @P0 BRA `(.L_x_7) ;  /* 0x0000000000100947 */ /* 0x000fea0003800000 */
[----:B------:R-:W-:-:S07]  /*0cd0*/  MOV R4, 0xcf0 ;  /* 0x00000cf000047802 */ /* 0x000fce0000000f00 */
[----:B------:R-:W-:Y:S05]  /*0ce0*/  CALL.REL.NOINC `($__internal_0_$__cuda_sm20_rcp_rn_f32_slowpath) ;  /* 0x0000000000407944 */ /* 0x000fea0003c00000 */
[----:B------:R-:W-:Y:S01]  /*0cf0*/  MOV R5, R3 ;  /* 0x0000000300057202 */ /* 0x000fe20000000f00 */
[----:B------:R-:W-:Y:S06]  /*0d00*/  BRA `(.L_x_8) ;  /* 0x0000000000107947 */ /* 0x000fec0003800000 */
.L_x_7:
[----:B------:R-:W0:Y:S02]  /*0d10*/  MUFU.RCP R5, R2 ;  /* 0x0000000200057308 */ /* 0x000e240000001000 */
[----:B0-----:R-:W-:-:S04]  /*0d20*/  FFMA R0, R2, R5, -1 ;  /* 0xbf80000002007423 */ /* 0x001fc80000000005 */
[----:B------:R-:W-:-:S04]  /*0d30*/  FADD.FTZ R0, -R0, -RZ ;  /* 0x800000ff00007221 */ /* 0x000fc80000010100 */
[----:B------:R-:W-:-:S07]  /*0d40*/  FFMA R5, R5, R0, R5 ;  /* 0x0000000005057223 */ /* 0x000fce0000000005 */
.L_x_8:
[----:B------:R-:W-:Y:S05]  /*0d50*/  BSYNC.RECONVERGENT B0 ;  /* 0x0000000000007941 */ /* 0x000fea0003800200 */
.L_x_6:
[----:B------:R-:W0:Y:S01]  /*0d60*/  LDC.64 R2, c[0x0][0x398] ;  /* 0x0000e600ff027b82 */ /* 0x000e220000000a00 */
[----:B------:R-:W1:Y:S01]  /*0d70*/  LDCU UR5, c[0x0][0x3ac] ;  /* 0x00007580ff0577ac */ /* 0x000e620008000800 */
[----:B------:R-:W-:Y:S01]  /*0d80*/  FMUL R5, R14, R5 ;  /* 0x000000050e057220 */ /* 0x000fe20000400000 */
[----:B------:R-:W2:Y:S01]  /*0d90*/  LDCU UR4, c[0x0][0x3a0] ;  /* 0x00007400ff0477ac */ /* 0x000ea20008000800 */
[----:B-1----:R-:W-:Y:S02]  /*0da0*/  IMAD R7, R7, UR5, R6 ;  /* 0x0000000507077c24 */ /* 0x002fe4000f8e0206 */
[----:B--2---:R-:W-:Y:S02]  /*0db0*/  FMUL R5, R5, UR4 ;  /* 0x0000000405057c20 */ /* 0x004fe40008400000 */
[----:B0-----:R-:W-:-:S05]  /*0dc0*/  IMAD.WIDE R2, R7, 0x4, R2 ;  /* 0x0000000407027825 */ /* 0x001fca00078e0202 */
[----:B------:R-:W-:Y:S01]  /*0dd0*/  STG.E desc[UR12][R2.64], R5 ;  /* 0x0000000502007986 */ /* 0x000fe2000c10190c */
[----:B------:R-:W-:Y:S05]  /*0de0*/  EXIT ;  /* 0x000000000000794d */ /* 0x000fea0003800000 */
        .weak           $__internal_0_$__cuda_sm20_rcp_rn_f32_slowpath
        .type           $__internal_0_$__cuda_sm20_rcp_rn_f32_slowpath,@function
        .size           $__internal_0_$__cuda_sm20_rcp_rn_f32_slowpath,(.L_x_14 - $__internal_0_$__cuda_sm20_rcp_rn_f32_slowpath)
$__internal_0_$__cuda_sm20_rcp_rn_f32_slowpath:
[----:B------:R-:W-:Y:S01]  /*0df0*/  SHF.L.U32 R0, R2, 0x1, RZ ;  /* 0x0000000102007819 */ /* 0x000fe200000006ff */
[----:B------:R-:W-:Y:S03]  /*0e00*/  BSSY.RECONVERGENT B1, `(.L_x_9) ;  /* 0x0000031000017945 */ /* 0x000fe60003800200 */
[----:B------:R-:W-:Y:S02]  /*0e10*/  SHF.R.U32.HI R9, RZ, 0x18, R0 ;  /* 0x00000018ff097819 */ /* 0x000fe40000011600 */
[----:B------:R-:W-:Y:S02]  /*0e20*/  MOV R0, R2 ;  /* 0x0000000200007202 */ /* 0x000fe40000000f00 */
[----:B------:R-:W-:-:S13]  /*0e30*/  ISETP.NE.U32.AND P0, PT, R9, RZ, PT ;  /* 0x000000ff0900720c */ /* 0x000fda0003f05070 */
[----:B------:R-:W-:Y:S05]  /*0e40*/  @P0 BRA `(.L_x_10) ;  /* 0x0000000000280947 */ /* 0x000fea0003800000 */
[----:B------:R-:W-:-:S04]  /*0e50*/  SHF.L.U32 R2, R0, 0x1, RZ ;  /* 0x0000000100027819 */ /* 0x000fc800000006ff */
[----:B------:R-:W-:-:S13]  /*0e60*/  ISETP.NE.AND P0, PT, R2, RZ, PT ;  /* 0x000000ff0200720c */ /* 0x000fda0003f05270 */
[----:B------:R-:W-:Y:S01]  /*0e70*/  @P0 FFMA R5, R0, 1.84467440737095516160e+19, RZ ;  /* 0x5f80000000050823 */ /* 0x000fe200000000ff */
[----:B------:R-:W-:Y:S08]  /*0e80*/  @!P0 MUFU.RCP R3, R0 ;  /* 0x0000000000038308 */ /* 0x000ff00000001000 */
[----:B------:R-:W0:Y:S02]  /*0e90*/  @P0 MUFU.RCP R2, R5 ;  /* 0x0000000500020308 */ /* 0x000e240000001000 */
[----:B0-----:R-:W-:-:S04]  /*0ea0*/  @P0 FFMA R8, R5, R2, -1 ;  /* 0xbf80000005080423 */ /* 0x001fc80000000002 */
[----:B------:R-:W-:-:S04]  /*0eb0*/  @P0 FADD.FTZ R9, -R8, -RZ ;  /* 0x800000ff08090221 */ /* 0x000fc80000010100 */
[----:B------:R-:W-:-:S04]  /*0ec0*/  @P0 FFMA R2, R2, R9, R2 ;  /* 0x0000000902020223 */ /* 0x000fc80000000002 */
[----:B------:R-:W-:Y:S01]  /*0ed0*/  @P0 FFMA R3, R2, 1.84467440737095516160e+19, RZ ;  /* 0x5f80000002030823 */ /* 0x000fe200000000ff */
[----:B------:R-:W-:Y:S06]  /*0ee0*/  BRA `(.L_x_11) ;  /* 0x0000000000887947 */ /* 0x000fec0003800000 */
.L_x_10:
[----:B------:R-:W-:-:S04]  /*0ef0*/  IADD3 R11, PT, PT, R9, -0xfd, RZ ;  /* 0xffffff03090b7810 */ /* 0x000fc80007ffe0ff */
[----:B------:R-:W-:-:S13]  /*0f00*/  ISETP.GT.U32.AND P0, PT, R11, 0x1, PT ;  /* 0x000000010b00780c */ /* 0x000fda0003f04070 */
[----:B------:R-:W-:Y:S05]  /*0f10*/  @P0 BRA `(.L_x_12) ;  /* 0x0000000000780947 */ /* 0x000fea0003800000 */
[----:B------:R-:W-:Y:S01]  /*0f20*/  LOP3.LUT R2, R0, 0x7fffff, RZ, 0xc0, !PT ;  /* 0x007fffff00027812 */ /* 0x000fe200078ec0ff */
[----:B------:R-:W-:-:S03]  /*0f30*/  IMAD.MOV.U32 R10, RZ, RZ, 0x3 ;  /* 0x00000003ff0a7424 */ /* 0x000fc600078e00ff */
[----:B------:R-:W-:Y:S02]  /*0f40*/  LOP3.LUT R2, R2, 0x3f800000, RZ, 0xfc, !PT ;  /* 0x3f80000002027812 */ /* 0x000fe400078efcff */
[----:B------:R-:W-:Y:S02]  /*0f50*/  SHF.L.U32 R10, R10, R11, RZ ;  /* 0x0000000b0a0a7219 */ /* 0x000fe400000006ff */
[----:B------:R-:W0:Y:S02]  /*0f60*/  MUFU.RCP R3, R2 ;  /* 0x0000000200037308 */ /* 0x000e240000001000 */
[----:B0-----:R-:W-:-:S04]  /*0f70*/  FFMA R5, R2, R3, -1 ;  /* 0xbf80000002057423 */ /* 0x001fc80000000003 */
[----:B------:R-:W-:-:S04]  /*0f80*/  FADD.FTZ R8, -R5, -RZ ;  /* 0x800000ff05087221 */ /* 0x000fc80000010100 */
[CCC-:B------:R-:W-:Y:S01]  /*0f90*/  FFMA.RM R5, R3.reuse, R8.reuse, R3.reuse ;  /* 0x0000000803057223 */ /* 0x1c0fe20000004003 */
[----:B------:R-:W-:-:S04]  /*0fa0*/  FFMA.RP R8, R3, R8, R3 ;  /* 0x0000000803087223 */ /* 0x000fc80000008003 */
[C---:B------:R-:W-:Y:S02]  /*0fb0*/  LOP3.LUT R3, R5.reuse, 0x7fffff, RZ, 0xc0, !PT ;  /* 0x007fffff05037812 */ /* 0x040fe400078ec0ff */
[----:B------:R-:W-:Y:S02]  /*0fc0*/  FSETP.NEU.FTZ.AND P0, PT, R5, R8, PT ;  /* 0x000000080500720b */ /* 0x000fe40003f1d000 */
[----:B------:R-:W-:Y:S02]  /*0fd0*/  LOP3.LUT R3, R3, 0x800000, RZ, 0xfc, !PT ;  /* 0x0080000003037812 */ /* 0x000fe400078efcff */
[----:B------:R-:W-:Y:S02]  /*0fe0*/  SEL R5, RZ, 0xffffffff, !P0 ;  /* 0xffffffffff057807 */ /* 0x000fe40004000000 */
[----:B------:R-:W-:Y:S02]  /*0ff0*/  LOP3.LUT R10, R10, R3, RZ, 0xc0, !PT ;  /* 0x000000030a0a7212 */ /* 0x000fe400078ec0ff */
[----:B------:R-:W-:-:S02]  /*1000*/  IADD3 R2, PT, PT, -R5, RZ, RZ ;  /* 0x000000ff05027210 */ /* 0x000fc40007ffe1ff */
[-C--:B------:R-:W-:Y:S02]  /*1010*/  SHF.R.U32.HI R10, RZ, R11.reuse, R10 ;  /* 0x0000000bff0a7219 */ /* 0x080fe4000001160a */
[----:B------:R-:W-:Y:S02]  /*1020*/  LOP3.LUT P1, RZ, R2, R11, R3, 0xf8, !PT ;  /* 0x0000000b02ff7212 */ /* 0x000fe4000782f803 */
[C---:B------:R-:W-:Y:S02]  /*1030*/  LOP3.LUT P0, RZ, R10.reuse, 0x1, RZ, 0xc0, !PT ;  /* 0x000000010aff7812 */ /* 0x040fe4000780c0ff */
[----:B------:R-:W-:-:S04]  /*1040*/  LOP3.LUT P2, RZ, R10, 0x2, RZ, 0xc0, !PT ;  /* 0x000000020aff7812 */ /* 0x000fc8000784c0ff */
[----:B------:R-:W-:Y:S02]  /*1050*/  PLOP3.LUT P0, PT, P0, P1, P2, 0xe0, 0x0 ;  /* 0x000000000000781c */ /* 0x000fe40000703c20 */
[----:B------:R-:W-:Y:S02]  /*1060*/  LOP3.LUT P1, RZ, R0, 0x7fffff, RZ, 0xc0, !PT ;  /* 0x007fffff00ff7812 */ /* 0x000fe4000782c0ff */
[----:B------:R-:W-:-:S04]  /*1070*/  SEL R2, RZ, 0x1, !P0 ;  /* 0x00000001ff027807 */ /* 0x000fc80004000000 */
[----:B------:R-:W-:-:S04]  /*1080*/  IADD3 R2, PT, PT, -R2, RZ, RZ ;  /* 0x000000ff02027210 */ /* 0x000fc80007ffe1ff */
[----:B------:R-:W-:Y:S02]  /*1090*/  ISETP.GE.AND P0, PT, R2, RZ, PT ;  /* 0x000000ff0200720c */ /* 0x000fe40003f06270 */
[----:B------:R-:W-:-:S04]  /*10a0*/  IADD3 R2, PT, PT, R9, -0xfc, RZ ;  /* 0xffffff0409027810 */ /* 0x000fc80007ffe0ff */
[----:B------:R-:W-:-:S07]  /*10b0*/  SHF.R.U32.HI R3, RZ, R2, R3 ;  /* 0x00000002ff037219 */ /* 0x000fce0000011603 */
[----:B------:R-:W-:-:S04]  /*10c0*/  @!P0 IADD3 R3, PT, PT, R3, 0x1, RZ ;  /* 0x0000000103038810 */ /* 0x000fc80007ffe0ff */
[----:B------:R-:W-:-:S04]  /*10d0*/  @!P1 SHF.L.U32 R3, R3, 0x1, RZ ;  /* 0x0000000103039819 */ /* 0x000fc800000006ff */
[----:B------:R-:W-:Y:S01]  /*10e0*/  LOP3.LUT R3, R3, 0x80000000, R0, 0xf8, !PT ;  /* 0x8000000003037812 */ /* 0x000fe200078ef800 */
[----:B------:R-:W-:Y:S06]  /*10f0*/  BRA `(.L_x_11) ;  /* 0x0000000000047947 */ /* 0x000fec0003800000 */
.L_x_12:
[----:B------:R0:W1:Y:S02]  /*1100*/  MUFU.RCP R3, R0 ;  /* 0x0000000000037308 */ /* 0x0000640000001000 */
.L_x_11:
[----:B------:R-:W-:Y:S05]  /*1110*/  BSYNC.RECONVERGENT B1 ;  /* 0x0000000000017941 */ /* 0x000fea0003800200 */
.L_x_9:
[----:B------:R-:W-:-:S04]  /*1120*/  HFMA2 R5, -RZ, RZ, 0, 0 ;  /* 0x00000000ff057431 */ /* 0x000fc800000001ff */
[----:B01----:R-:W-:Y:S05]  /*1130*/  RET.REL.NODEC R4 `(_Z30matmul_bias_swish_scale_kernelPKfS0_S0_Pffiii) ;  /* 0xffffffec04b07950 */ /* 0x003fea0003c3ffff */
.L_x_13:
[----:B------:R-:W-:-:S00]  /*1140*/  BRA `(.L_x_13) ;  /* 0xfffffffc00fc7947 */ /* 0x000fc0000383ffff */
[----:B------:R-:W-:-:S00]  /*1150*/  NOP ;  /* 0x0000000000007918 */ /* 0x000fc00000000000 */
        /* <DEDUP_REMOVED lines=10> */
.L_x_14:


//--------------------- .nv.shared.reserved.0     --------------------------
	.section	.nv.shared.reserved.0,"aw",@nobits
	.weak		__nv_reservedSMEM_offset_0_alias
	.size		__nv_reservedSMEM_offset_0_alias, 0, 64
	.other		__nv_reservedSMEM_offset_0_alias,@"STO_CUDA_RESERVED_SHARED STV_DEFAULT"
__nv_reservedSMEM_offset_0_alias:
	.zero		0
	.zero		64


//--------------------- .nv.constant0._Z30matmul_bias_swish_scale_kernelPKfS0_S0_Pffiii --------------------------
	.section	.nv.constant0._Z30matmul_bias_swish_scale_kernelPKfS0_S0_Pffiii,"a",@progbits
	.sectionflags	@""
	.align	4
.nv.constant0._Z30matmul_bias_swish_scale_kernelPKfS0_S0_Pffiii:
	.zero		944


//--------------------- SYMBOLS --------------------------

	.type		.nv.reservedSmem.offset0,@object
	.size		.nv.reservedSmem.offset0,0x4
